//
// Generated by NVIDIA NVVM Compiler
//
// Compiler Build ID: CL-36424714
// Cuda compilation tools, release 13.0, V13.0.88
// Based on NVVM 20.0.0
//

.version 9.0
.target sm_100
.address_size 64

	// .globl	_Z14squared_diff_0PiS_S_
.extern .shared .align 16 .b8 matS[];

.visible .entry _Z14squared_diff_0PiS_S_(
	.param .u64 .ptr .align 1 _Z14squared_diff_0PiS_S__param_0,
	.param .u64 .ptr .align 1 _Z14squared_diff_0PiS_S__param_1,
	.param .u64 .ptr .align 1 _Z14squared_diff_0PiS_S__param_2
)
{
	.reg .b32 	%r<9>;
	.reg .b64 	%rd<11>;

	ld.param.u64 	%rd1, [_Z14squared_diff_0PiS_S__param_0];
	ld.param.u64 	%rd2, [_Z14squared_diff_0PiS_S__param_1];
	ld.param.u64 	%rd3, [_Z14squared_diff_0PiS_S__param_2];
	cvta.to.global.u64 	%rd4, %rd3;
	cvta.to.global.u64 	%rd5, %rd2;
	cvta.to.global.u64 	%rd6, %rd1;
	mov.u32 	%r1, %ctaid.x;
	mov.u32 	%r2, %ntid.x;
	mov.u32 	%r3, %tid.x;
	mad.lo.s32 	%r4, %r1, %r2, %r3;
	mul.wide.s32 	%rd7, %r4, 4;
	add.s64 	%rd8, %rd6, %rd7;
	ld.global.u32 	%r5, [%rd8];
	add.s64 	%rd9, %rd5, %rd7;
	ld.global.u32 	%r6, [%rd9];
	sub.s32 	%r7, %r5, %r6;
	mul.lo.s32 	%r8, %r7, %r7;
	add.s64 	%rd10, %rd4, %rd7;
	st.global.u32 	[%rd10], %r8;
	ret;

}
	// .globl	_Z14squared_diff_1PiS_i
.visible .entry _Z14squared_diff_1PiS_i(
	.param .u64 .ptr .align 1 _Z14squared_diff_1PiS_i_param_0,
	.param .u64 .ptr .align 1 _Z14squared_diff_1PiS_i_param_1,
	.param .u32 _Z14squared_diff_1PiS_i_param_2
)
{
	.reg .b32 	%r<10>;
	.reg .b64 	%rd<10>;

	ld.param.u64 	%rd1, [_Z14squared_diff_1PiS_i_param_0];
	ld.param.u64 	%rd2, [_Z14squared_diff_1PiS_i_param_1];
	ld.param.u32 	%r1, [_Z14squared_diff_1PiS_i_param_2];
	cvta.to.global.u64 	%rd3, %rd2;
	cvta.to.global.u64 	%rd4, %rd1;
	mov.u32 	%r2, %ctaid.x;
	mov.u32 	%r3, %ntid.x;
	mov.u32 	%r4, %tid.x;
	mad.lo.s32 	%r5, %r2, %r3, %r4;
	mul.wide.s32 	%rd5, %r5, 4;
	add.s64 	%rd6, %rd4, %rd5;
	ld.global.u32 	%r6, [%rd6];
	mul.wide.s32 	%rd7, %r1, 4;
	add.s64 	%rd8, %rd6, %rd7;
	ld.global.u32 	%r7, [%rd8];
	sub.s32 	%r8, %r6, %r7;
	mul.lo.s32 	%r9, %r8, %r8;
	add.s64 	%rd9, %rd3, %rd5;
	st.global.u32 	[%rd9], %r9;
	ret;

}
	// .globl	_Z14squared_diff_2PiS_i
.visible .entry _Z14squared_diff_2PiS_i(
	.param .u64 .ptr .align 1 _Z14squared_diff_2PiS_i_param_0,
	.param .u64 .ptr .align 1 _Z14squared_diff_2PiS_i_param_1,
	.param .u32 _Z14squared_diff_2PiS_i_param_2
)
{
	.reg .b32 	%r<10>;
	.reg .b64 	%rd<9>;

	ld.param.u64 	%rd1, [_Z14squared_diff_2PiS_i_param_0];
	ld.param.u64 	%rd2, [_Z14squared_diff_2PiS_i_param_1];
	cvta.to.global.u64 	%rd3, %rd2;
	cvta.to.global.u64 	%rd4, %rd1;
	mov.u32 	%r1, %ctaid.x;
	mov.u32 	%r2, %ntid.x;
	mov.u32 	%r3, %tid.x;
	mad.lo.s32 	%r4, %r1, %r2, %r3;
	shl.b32 	%r5, %r4, 1;
	mul.wide.s32 	%rd5, %r5, 4;
	add.s64 	%rd6, %rd4, %rd5;
	ld.global.u32 	%r6, [%rd6];
	ld.global.u32 	%r7, [%rd6+4];
	sub.s32 	%r8, %r6, %r7;
	mul.lo.s32 	%r9, %r8, %r8;
	mul.wide.s32 	%rd7, %r4, 4;
	add.s64 	%rd8, %rd3, %rd7;
	st.global.u32 	[%rd8], %r9;
	ret;

}
	// .globl	_Z14squared_diff_3PiS_i
.visible .entry _Z14squared_diff_3PiS_i(
	.param .u64 .ptr .align 1 _Z14squared_diff_3PiS_i_param_0,
	.param .u64 .ptr .align 1 _Z14squared_diff_3PiS_i_param_1,
	.param .u32 _Z14squared_diff_3PiS_i_param_2
)
{
	.reg .b32 	%r<19>;
	.reg .b64 	%rd<15>;

	ld.param.u64 	%rd1, [_Z14squared_diff_3PiS_i_param_0];
	ld.param.u64 	%rd2, [_Z14squared_diff_3PiS_i_param_1];
	cvta.to.global.u64 	%rd3, %rd2;
	cvta.to.global.u64 	%rd4, %rd1;
	mov.u32 	%r1, %ctaid.x;
	mov.u32 	%r2, %ntid.x;
	mul.lo.s32 	%r3, %r2, %r1;
	shl.b32 	%r4, %r3, 1;
	mov.u32 	%r5, %tid.x;
	add.s32 	%r6, %r4, %r5;
	shl.b32 	%r7, %r6, 1;
	mul.wide.s32 	%rd5, %r7, 4;
	add.s64 	%rd6, %rd4, %rd5;
	ld.global.u32 	%r8, [%rd6];
	ld.global.u32 	%r9, [%rd6+4];
	sub.s32 	%r10, %r8, %r9;
	add.s32 	%r11, %r7, %r2;
	mul.wide.u32 	%rd7, %r11, 4;
	add.s64 	%rd8, %rd4, %rd7;
	ld.global.u32 	%r12, [%rd8];
	add.s32 	%r13, %r11, 1;
	mul.wide.u32 	%rd9, %r13, 4;
	add.s64 	%rd10, %rd4, %rd9;
	ld.global.u32 	%r14, [%rd10];
	sub.s32 	%r15, %r12, %r14;
	mul.lo.s32 	%r16, %r10, %r10;
	mul.wide.s32 	%rd11, %r6, 4;
	add.s64 	%rd12, %rd3, %rd11;
	st.global.u32 	[%rd12], %r16;
	mul.lo.s32 	%r17, %r15, %r15;
	sub.s32 	%r18, %r11, %r6;
	mul.wide.u32 	%rd13, %r18, 4;
	add.s64 	%rd14, %rd3, %rd13;
	st.global.u32 	[%rd14], %r17;
	ret;

}
	// .globl	_Z14squared_diff_4PiS_i
.visible .entry _Z14squared_diff_4PiS_i(
	.param .u64 .ptr .align 1 _Z14squared_diff_4PiS_i_param_0,
	.param .u64 .ptr .align 1 _Z14squared_diff_4PiS_i_param_1,
	.param .u32 _Z14squared_diff_4PiS_i_param_2
)
{
	.reg .b32 	%r<33>;
	.reg .b64 	%rd<27>;

	ld.param.u64 	%rd1, [_Z14squared_diff_4PiS_i_param_0];
	ld.param.u64 	%rd2, [_Z14squared_diff_4PiS_i_param_1];
	cvta.to.global.u64 	%rd3, %rd2;
	cvta.to.global.u64 	%rd4, %rd1;
	mov.u32 	%r1, %ctaid.x;
	mov.u32 	%r2, %ntid.x;
	mul.lo.s32 	%r3, %r2, %r1;
	shl.b32 	%r4, %r3, 2;
	mov.u32 	%r5, %tid.x;
	add.s32 	%r6, %r4, %r5;
	shl.b32 	%r7, %r6, 1;
	mul.wide.s32 	%rd5, %r7, 4;
	add.s64 	%rd6, %rd4, %rd5;
	ld.global.u32 	%r8, [%rd6];
	ld.global.u32 	%r9, [%rd6+4];
	sub.s32 	%r10, %r8, %r9;
	add.s32 	%r11, %r7, %r2;
	mul.wide.u32 	%rd7, %r11, 4;
	add.s64 	%rd8, %rd4, %rd7;
	ld.global.u32 	%r12, [%rd8];
	add.s32 	%r13, %r11, 1;
	mul.wide.u32 	%rd9, %r13, 4;
	add.s64 	%rd10, %rd4, %rd9;
	ld.global.u32 	%r14, [%rd10];
	sub.s32 	%r15, %r12, %r14;
	add.s32 	%r16, %r11, %r2;
	mul.wide.u32 	%rd11, %r16, 4;
	add.s64 	%rd12, %rd4, %rd11;
	ld.global.u32 	%r17, [%rd12];
	sub.s32 	%r18, %r11, %r6;
	shl.b32 	%r19, %r18, 1;
	mul.wide.u32 	%rd13, %r19, 4;
	add.s64 	%rd14, %rd4, %rd13;
	ld.global.u32 	%r20, [%rd14+4];
	sub.s32 	%r21, %r17, %r20;
	add.s32 	%r22, %r16, %r2;
	mul.wide.u32 	%rd15, %r22, 4;
	add.s64 	%rd16, %rd4, %rd15;
	ld.global.u32 	%r23, [%rd16];
	add.s32 	%r24, %r22, 1;
	mul.wide.u32 	%rd17, %r24, 4;
	add.s64 	%rd18, %rd4, %rd17;
	ld.global.u32 	%r25, [%rd18];
	sub.s32 	%r26, %r23, %r25;
	mul.lo.s32 	%r27, %r10, %r10;
	mul.wide.s32 	%rd19, %r6, 4;
	add.s64 	%rd20, %rd3, %rd19;
	st.global.u32 	[%rd20], %r27;
	mul.lo.s32 	%r28, %r15, %r15;
	mul.wide.u32 	%rd21, %r18, 4;
	add.s64 	%rd22, %rd3, %rd21;
	st.global.u32 	[%rd22], %r28;
	mul.lo.s32 	%r29, %r21, %r21;
	sub.s32 	%r30, %r16, %r6;
	mul.wide.u32 	%rd23, %r30, 4;
	add.s64 	%rd24, %rd3, %rd23;
	st.global.u32 	[%rd24], %r29;
	mul.lo.s32 	%r31, %r26, %r26;
	add.s32 	%r32, %r30, %r2;
	mul.wide.u32 	%rd25, %r32, 4;
	add.s64 	%rd26, %rd3, %rd25;
	st.global.u32 	[%rd26], %r31;
	ret;

}
	// .globl	_Z9reductionPiS_i
.visible .entry _Z9reductionPiS_i(
	.param .u64 .ptr .align 1 _Z9reductionPiS_i_param_0,
	.param .u64 .ptr .align 1 _Z9reductionPiS_i_param_1,
	.param .u32 _Z9reductionPiS_i_param_2
)
{
	.reg .pred 	%p<8>;
	.reg .b32 	%r<48>;
	.reg .b64 	%rd<11>;

	ld.param.u64 	%rd3, [_Z9reductionPiS_i_param_0];
	ld.param.u64 	%rd2, [_Z9reductionPiS_i_param_1];
	ld.param.u32 	%r13, [_Z9reductionPiS_i_param_2];
	cvta.to.global.u64 	%rd1, %rd3;
	mov.u32 	%r1, %tid.x;
	mov.u32 	%r2, %ctaid.x;
	mov.u32 	%r47, %ntid.x;
	mul.lo.s32 	%r15, %r47, %r2;
	shl.b32 	%r16, %r15, 1;
	add.s32 	%r4, %r16, %r1;
	setp.ge.s32 	%p1, %r4, %r13;
	mov.b32 	%r45, 0;
	@%p1 bra 	$L__BB5_2;
	mul.wide.s32 	%rd4, %r4, 4;
	add.s64 	%rd5, %rd1, %rd4;
	ld.global.u32 	%r45, [%rd5];
$L__BB5_2:
	add.s32 	%r7, %r4, %r47;
	setp.ge.u32 	%p2, %r7, %r13;
	mov.b32 	%r46, 0;
	@%p2 bra 	$L__BB5_4;
	mul.wide.u32 	%rd6, %r7, 4;
	add.s64 	%rd7, %rd1, %rd6;
	ld.global.u32 	%r46, [%rd7];
$L__BB5_4:
	shl.b32 	%r18, %r1, 2;
	mov.u32 	%r19, matS;
	add.s32 	%r10, %r19, %r18;
	add.s32 	%r20, %r45, %r46;
	st.shared.u32 	[%r10], %r20;
	bar.sync 	0;
	setp.lt.u32 	%p3, %r47, 66;
	@%p3 bra 	$L__BB5_8;
$L__BB5_5:
	shr.u32 	%r12, %r47, 1;
	setp.ge.u32 	%p4, %r1, %r12;
	@%p4 bra 	$L__BB5_7;
	shl.b32 	%r21, %r12, 2;
	add.s32 	%r22, %r10, %r21;
	ld.shared.u32 	%r23, [%r22];
	ld.shared.u32 	%r24, [%r10];
	add.s32 	%r25, %r24, %r23;
	st.shared.u32 	[%r10], %r25;
$L__BB5_7:
	bar.sync 	0;
	setp.gt.u32 	%p5, %r47, 131;
	mov.u32 	%r47, %r12;
	@%p5 bra 	$L__BB5_5;
$L__BB5_8:
	setp.gt.u32 	%p6, %r1, 31;
	@%p6 bra 	$L__BB5_11;
	ld.volatile.shared.u32 	%r26, [%r10+128];
	ld.volatile.shared.u32 	%r27, [%r10];
	add.s32 	%r28, %r27, %r26;
	st.volatile.shared.u32 	[%r10], %r28;
	ld.volatile.shared.u32 	%r29, [%r10+64];
	ld.volatile.shared.u32 	%r30, [%r10];
	add.s32 	%r31, %r30, %r29;
	st.volatile.shared.u32 	[%r10], %r31;
	ld.volatile.shared.u32 	%r32, [%r10+32];
	ld.volatile.shared.u32 	%r33, [%r10];
	add.s32 	%r34, %r33, %r32;
	st.volatile.shared.u32 	[%r10], %r34;
	ld.volatile.shared.u32 	%r35, [%r10+16];
	ld.volatile.shared.u32 	%r36, [%r10];
	add.s32 	%r37, %r36, %r35;
	st.volatile.shared.u32 	[%r10], %r37;
	ld.volatile.shared.u32 	%r38, [%r10+8];
	ld.volatile.shared.u32 	%r39, [%r10];
	add.s32 	%r40, %r39, %r38;
	st.volatile.shared.u32 	[%r10], %r40;
	ld.volatile.shared.u32 	%r41, [%r10+4];
	ld.volatile.shared.u32 	%r42, [%r10];
	add.s32 	%r43, %r42, %r41;
	st.volatile.shared.u32 	[%r10], %r43;
	setp.ne.s32 	%p7, %r1, 0;
	@%p7 bra 	$L__BB5_11;
	ld.shared.u32 	%r44, [matS];
	cvta.to.global.u64 	%rd8, %rd2;
	mul.wide.u32 	%rd9, %r2, 4;
	add.s64 	%rd10, %rd8, %rd9;
	st.global.u32 	[%rd10], %r44;
$L__BB5_11:
	ret;

}


// ===== COMPILED SASS (sm_100) =====

	.target	sm_100

	.elftype	@"ET_EXEC"


//--------------------- .note.nv.tkinfo           --------------------------
	.section	.note.nv.tkinfo,"",@"SHT_NOTE"
	.sectionflags	@"SHF_NOTE_NV_TKINFO"
	.tkinfo
        /*0018*/ 	.word	0x00000002
        /*0030*/ 	.string	""
        /*0030*/ 	.string	"ptxas"
        /*0030*/ 	.string	"Cuda compilation tools, release 13.0, V13.0.88"
        /*0030*/ 	.string	"Build cuda_13.0.r13.0/compiler.36424714_0"
        /*0030*/ 	.string	"-arch sm_100 -m 64 "



//--------------------- .note.nv.cuinfo           --------------------------
	.section	.note.nv.cuinfo,"",@"SHT_NOTE"
	.sectionflags	@"SHF_NOTE_NV_CUINFO"
        /*0018*/ 	.short	0x0002
        /*001a*/ 	.short	0x0064
        /*001c*/ 	.short	0x0082
	.zero		2


//--------------------- .nv.info                  --------------------------
	.section	.nv.info,"",@"SHT_CUDA_INFO"
	.align	4


	//----- nvinfo : EIATTR_REGCOUNT
	.align		4
        /*0000*/ 	.byte	0x04, 0x2f
        /*0002*/ 	.short	(.L_1 - .L_0)
	.align		4
.L_0:
        /*0004*/ 	.word	index@(_Z14squared_diff_0PiS_S_)
        /*0008*/ 	.word	0x0000000c


	//----- nvinfo : EIATTR_FRAME_SIZE
	.align		4
.L_1:
        /*000c*/ 	.byte	0x04, 0x11
        /*000e*/ 	.short	(.L_3 - .L_2)
	.align		4
.L_2:
        /*0010*/ 	.word	index@(_Z14squared_diff_0PiS_S_)
        /*0014*/ 	.word	0x00000000


	//----- nvinfo : EIATTR_REGCOUNT
	.align		4
.L_3:
        /*0018*/ 	.byte	0x04, 0x2f
        /*001a*/ 	.short	(.L_5 - .L_4)
	.align		4
.L_4:
        /*001c*/ 	.word	index@(_Z14squared_diff_1PiS_i)
        /*0020*/ 	.word	0x0000000c


	//----- nvinfo : EIATTR_FRAME_SIZE
	.align		4
.L_5:
        /*0024*/ 	.byte	0x04, 0x11
        /*0026*/ 	.short	(.L_7 - .L_6)
	.align		4
.L_6:
        /*0028*/ 	.word	index@(_Z14squared_diff_1PiS_i)
        /*002c*/ 	.word	0x00000000


	//----- nvinfo : EIATTR_REGCOUNT
	.align		4
.L_7:
        /*0030*/ 	.byte	0x04, 0x2f
        /*0032*/ 	.short	(.L_9 - .L_8)
	.align		4
.L_8:
        /*0034*/ 	.word	index@(_Z14squared_diff_2PiS_i)
        /*0038*/ 	.word	0x0000000c


	//----- nvinfo : EIATTR_FRAME_SIZE
	.align		4
.L_9:
        /*003c*/ 	.byte	0x04, 0x11
        /*003e*/ 	.short	(.L_11 - .L_10)
	.align		4
.L_10:
        /*0040*/ 	.word	index@(_Z14squared_diff_2PiS_i)
        /*0044*/ 	.word	0x00000000


	//----- nvinfo : EIATTR_REGCOUNT
	.align		4
.L_11:
        /*0048*/ 	.byte	0x04, 0x2f
        /*004a*/ 	.short	(.L_13 - .L_12)
	.align		4
.L_12:
        /*004c*/ 	.word	index@(_Z14squared_diff_3PiS_i)
        /*0050*/ 	.word	0x00000012


	//----- nvinfo : EIATTR_FRAME_SIZE
	.align		4
.L_13:
        /*0054*/ 	.byte	0x04, 0x11
        /*0056*/ 	.short	(.L_15 - .L_14)
	.align		4
.L_14:
        /*0058*/ 	.word	index@(_Z14squared_diff_3PiS_i)
        /*005c*/ 	.word	0x00000000


	//----- nvinfo : EIATTR_REGCOUNT
	.align		4
.L_15:
        /*0060*/ 	.byte	0x04, 0x2f
        /*0062*/ 	.short	(.L_17 - .L_16)
	.align		4
.L_16:
        /*0064*/ 	.word	index@(_Z14squared_diff_4PiS_i)
        /*0068*/ 	.word	0x0000001a


	//----- nvinfo : EIATTR_FRAME_SIZE
	.align		4
.L_17:
        /*006c*/ 	.byte	0x04, 0x11
        /*006e*/ 	.short	(.L_19 - .L_18)
	.align		4
.L_18:
        /*0070*/ 	.word	index@(_Z14squared_diff_4PiS_i)
        /*0074*/ 	.word	0x00000000


	//----- nvinfo : EIATTR_REGCOUNT
	.align		4
.L_19:
        /*0078*/ 	.byte	0x04, 0x2f
        /*007a*/ 	.short	(.L_21 - .L_20)
	.align		4
.L_20:
        /*007c*/ 	.word	index@(_Z9reductionPiS_i)
        /*0080*/ 	.word	0x0000000d


	//----- nvinfo : EIATTR_FRAME_SIZE
	.align		4
.L_21:
        /*0084*/ 	.byte	0x04, 0x11
        /*0086*/ 	.short	(.L_23 - .L_22)
	.align		4
.L_22:
        /*0088*/ 	.word	index@(_Z9reductionPiS_i)
        /*008c*/ 	.word	0x00000000


	//----- nvinfo : EIATTR_MIN_STACK_SIZE
	.align		4
.L_23:
        /*0090*/ 	.byte	0x04, 0x12
        /*0092*/ 	.short	(.L_25 - .L_24)
	.align		4
.L_24:
        /*0094*/ 	.word	index@(_Z9reductionPiS_i)
        /*0098*/ 	.word	0x00000000


	//----- nvinfo : EIATTR_MIN_STACK_SIZE
	.align		4
.L_25:
        /*009c*/ 	.byte	0x04, 0x12
        /*009e*/ 	.short	(.L_27 - .L_26)
	.align		4
.L_26:
        /*00a0*/ 	.word	index@(_Z14squared_diff_4PiS_i)
        /*00a4*/ 	.word	0x00000000


	//----- nvinfo : EIATTR_MIN_STACK_SIZE
	.align		4
.L_27:
        /*00a8*/ 	.byte	0x04, 0x12
        /*00aa*/ 	.short	(.L_29 - .L_28)
	.align		4
.L_28:
        /*00ac*/ 	.word	index@(_Z14squared_diff_3PiS_i)
        /*00b0*/ 	.word	0x00000000


	//----- nvinfo : EIATTR_MIN_STACK_SIZE
	.align		4
.L_29:
        /*00b4*/ 	.byte	0x04, 0x12
        /*00b6*/ 	.short	(.L_31 - .L_30)
	.align		4
.L_30:
        /*00b8*/ 	.word	index@(_Z14squared_diff_2PiS_i)
        /*00bc*/ 	.word	0x00000000


	//----- nvinfo : EIATTR_MIN_STACK_SIZE
	.align		4
.L_31:
        /*00c0*/ 	.byte	0x04, 0x12
        /*00c2*/ 	.short	(.L_33 - .L_32)
	.align		4
.L_32:
        /*00c4*/ 	.word	index@(_Z14squared_diff_1PiS_i)
        /*00c8*/ 	.word	0x00000000


	//----- nvinfo : EIATTR_MIN_STACK_SIZE
	.align		4
.L_33:
        /*00cc*/ 	.byte	0x04, 0x12
        /*00ce*/ 	.short	(.L_35 - .L_34)
	.align		4
.L_34:
        /*00d0*/ 	.word	index@(_Z14squared_diff_0PiS_S_)
        /*00d4*/ 	.word	0x00000000
.L_35:


//--------------------- .nv.compat                --------------------------
	.section	.nv.compat,"",@"SHT_CUDA_COMPAT_INFO"
	.align	4
        /*0000*/ 	.byte	0x02, 0x09, 0x00, 0x00, 0x02, 0x02, 0x01, 0x00, 0x02, 0x05, 0x05, 0x00, 0x03, 0x07, 0x01, 0x01
        /*0010*/ 	.byte	0x02, 0x03, 0x00, 0x00, 0x02, 0x06, 0x01, 0x00, 0x04, 0x0b, 0x08, 0x00, 0x09, 0x00, 0x00, 0x00
        /*0020*/ 	.byte	0x00, 0x00, 0x00, 0x00


//--------------------- .nv.info._Z9reductionPiS_i --------------------------
	.section	.nv.info._Z9reductionPiS_i,"",@"SHT_CUDA_INFO"
	.sectionflags	@""
	.align	4


	//----- nvinfo : EIATTR_CUDA_API_VERSION
	.align		4
        /*0000*/ 	.byte	0x04, 0x37
        /*0002*/ 	.short	(.L_37 - .L_36)
.L_36:
        /*0004*/ 	.word	0x00000082


	//----- nvinfo : EIATTR_KPARAM_INFO
	.align		4
.L_37:
        /*0008*/ 	.byte	0x04, 0x17
        /*000a*/ 	.short	(.L_39 - .L_38)
.L_38:
        /*000c*/ 	.word	0x00000000
        /*0010*/ 	.short	0x0002
        /*0012*/ 	.short	0x0010
        /*0014*/ 	.byte	0x00, 0xf0, 0x11, 0x00


	//----- nvinfo : EIATTR_KPARAM_INFO
	.align		4
.L_39:
        /*0018*/ 	.byte	0x04, 0x17
        /*001a*/ 	.short	(.L_41 - .L_40)
.L_40:
        /*001c*/ 	.word	0x00000000
        /*0020*/ 	.short	0x0001
        /*0022*/ 	.short	0x0008
        /*0024*/ 	.byte	0x00, 0xf5, 0x21, 0x00


	//----- nvinfo : EIATTR_KPARAM_INFO
	.align		4
.L_41:
        /*0028*/ 	.byte	0x04, 0x17
        /*002a*/ 	.short	(.L_43 - .L_42)
.L_42:
        /*002c*/ 	.word	0x00000000
        /*0030*/ 	.short	0x0000
        /*0032*/ 	.short	0x0000
        /*0034*/ 	.byte	0x00, 0xf5, 0x21, 0x00


	//----- nvinfo : EIATTR_SPARSE_MMA_MASK
	.align		4
.L_43:
        /*0038*/ 	.byte	0x03, 0x50
        /*003a*/ 	.short	0x0000


	//----- nvinfo : EIATTR_MAXREG_COUNT
	.align		4
        /*003c*/ 	.byte	0x03, 0x1b
        /*003e*/ 	.short	0x00ff


	//----- nvinfo : EIATTR_NUM_BARRIERS
	.align		4
        /*0040*/ 	.byte	0x02, 0x4c
        /*0042*/ 	.byte	0x01
	.zero		1


	//----- nvinfo : EIATTR_MERCURY_ISA_VERSION
	.align		4
        /*0044*/ 	.byte	0x03, 0x5f
        /*0046*/ 	.short	0x0101


	//----- nvinfo : EIATTR_VRC_CTA_INIT_COUNT
	.align		4
        /*0048*/ 	.byte	0x02, 0x4a
	.zero		1
	.zero		1


	//----- nvinfo : EIATTR_EXIT_INSTR_OFFSETS
	.align		4
        /*004c*/ 	.byte	0x04, 0x1c
        /*004e*/ 	.short	(.L_45 - .L_44)


	//   ....[0]....
.L_44:
        /*0050*/ 	.word	0x00000290


	//   ....[1]....
        /*0054*/ 	.word	0x00000430


	//   ....[2]....
        /*0058*/ 	.word	0x000004b0


	//----- nvinfo : EIATTR_CBANK_PARAM_SIZE
	.align		4
.L_45:
        /*005c*/ 	.byte	0x03, 0x19
        /*005e*/ 	.short	0x0014


	//----- nvinfo : EIATTR_PARAM_CBANK
	.align		4
        /*0060*/ 	.byte	0x04, 0x0a
        /*0062*/ 	.short	(.L_47 - .L_46)
	.align		4
.L_46:
        /*0064*/ 	.word	index@(.nv.constant0._Z9reductionPiS_i)
        /*0068*/ 	.short	0x0380
        /*006a*/ 	.short	0x0014


	//----- nvinfo : EIATTR_SW_WAR
	.align		4
.L_47:
        /*006c*/ 	.byte	0x04, 0x36
        /*006e*/ 	.short	(.L_49 - .L_48)
.L_48:
        /*0070*/ 	.word	0x00000008
.L_49:


//--------------------- .nv.info._Z14squared_diff_4PiS_i --------------------------
	.section	.nv.info._Z14squared_diff_4PiS_i,"",@"SHT_CUDA_INFO"
	.sectionflags	@""
	.align	4


	//----- nvinfo : EIATTR_CUDA_API_VERSION
	.align		4
        /*0000*/ 	.byte	0x04, 0x37
        /*0002*/ 	.short	(.L_51 - .L_50)
.L_50:
        /*0004*/ 	.word	0x00000082


	//----- nvinfo : EIATTR_KPARAM_INFO
	.align		4
.L_51:
        /*0008*/ 	.byte	0x04, 0x17
        /*000a*/ 	.short	(.L_53 - .L_52)
.L_52:
        /*000c*/ 	.word	0x00000000
        /*0010*/ 	.short	0x0002
        /*0012*/ 	.short	0x0010
        /*0014*/ 	.byte	0x00, 0xf0, 0x11, 0x00


	//----- nvinfo : EIATTR_KPARAM_INFO
	.align		4
.L_53:
        /*0018*/ 	.byte	0x04, 0x17
        /*001a*/ 	.short	(.L_55 - .L_54)
.L_54:
        /*001c*/ 	.word	0x00000000
        /*0020*/ 	.short	0x0001
        /*0022*/ 	.short	0x0008
        /*0024*/ 	.byte	0x00, 0xf5, 0x21, 0x00


	//----- nvinfo : EIATTR_KPARAM_INFO
	.align		4
.L_55:
        /*0028*/ 	.byte	0x04, 0x17
        /*002a*/ 	.short	(.L_57 - .L_56)
.L_56:
        /*002c*/ 	.word	0x00000000
        /*0030*/ 	.short	0x0000
        /*0032*/ 	.short	0x0000
        /*0034*/ 	.byte	0x00, 0xf5, 0x21, 0x00


	//----- nvinfo : EIATTR_SPARSE_MMA_MASK
	.align		4
.L_57:
        /*0038*/ 	.byte	0x03, 0x50
        /*003a*/ 	.short	0x0000


	//----- nvinfo : EIATTR_MAXREG_COUNT
	.align		4
        /*003c*/ 	.byte	0x03, 0x1b
        /*003e*/ 	.short	0x00ff


	//----- nvinfo : EIATTR_MERCURY_ISA_VERSION
	.align		4
        /*0040*/ 	.byte	0x03, 0x5f
        /*0042*/ 	.short	0x0101


	//----- nvinfo : EIATTR_VRC_CTA_INIT_COUNT
	.align		4
        /*0044*/ 	.byte	0x02, 0x4a
	.zero		1
	.zero		1


	//----- nvinfo : EIATTR_EXIT_INSTR_OFFSETS
	.align		4
        /*0048*/ 	.byte	0x04, 0x1c
        /*004a*/ 	.short	(.L_59 - .L_58)


	//   ....[0]....
.L_58:
        /*004c*/ 	.word	0x00000320


	//----- nvinfo : EIATTR_CBANK_PARAM_SIZE
	.align		4
.L_59:
        /*0050*/ 	.byte	0x03, 0x19
        /*0052*/ 	.short	0x0014


	//----- nvinfo : EIATTR_PARAM_CBANK
	.align		4
        /*0054*/ 	.byte	0x04, 0x0a
        /*0056*/ 	.short	(.L_61 - .L_60)
	.align		4
.L_60:
        /*0058*/ 	.word	index@(.nv.constant0._Z14squared_diff_4PiS_i)
        /*005c*/ 	.short	0x0380
        /*005e*/ 	.short	0x0014


	//----- nvinfo : EIATTR_SW_WAR
	.align		4
.L_61:
        /*0060*/ 	.byte	0x04, 0x36
        /*0062*/ 	.short	(.L_63 - .L_62)
.L_62:
        /*0064*/ 	.word	0x00000008
.L_63:


//--------------------- .nv.info._Z14squared_diff_3PiS_i --------------------------
	.section	.nv.info._Z14squared_diff_3PiS_i,"",@"SHT_CUDA_INFO"
	.sectionflags	@""
	.align	4


	//----- nvinfo : EIATTR_CUDA_API_VERSION
	.align		4
        /*0000*/ 	.byte	0x04, 0x37
        /*0002*/ 	.short	(.L_65 - .L_64)
.L_64:
        /*0004*/ 	.word	0x00000082


	//----- nvinfo : EIATTR_KPARAM_INFO
	.align		4
.L_65:
        /*0008*/ 	.byte	0x04, 0x17
        /*000a*/ 	.short	(.L_67 - .L_66)
.L_66:
        /*000c*/ 	.word	0x00000000
        /*0010*/ 	.short	0x0002
        /*0012*/ 	.short	0x0010
        /*0014*/ 	.byte	0x00, 0xf0, 0x11, 0x00


	//----- nvinfo : EIATTR_KPARAM_INFO
	.align		4
.L_67:
        /*0018*/ 	.byte	0x04, 0x17
        /*001a*/ 	.short	(.L_69 - .L_68)
.L_68:
        /*001c*/ 	.word	0x00000000
        /*0020*/ 	.short	0x0001
        /*0022*/ 	.short	0x0008
        /*0024*/ 	.byte	0x00, 0xf5, 0x21, 0x00


	//----- nvinfo : EIATTR_KPARAM_INFO
	.align		4
.L_69:
        /*0028*/ 	.byte	0x04, 0x17
        /*002a*/ 	.short	(.L_71 - .L_70)
.L_70:
        /*002c*/ 	.word	0x00000000
        /*0030*/ 	.short	0x0000
        /*0032*/ 	.short	0x0000
        /*0034*/ 	.byte	0x00, 0xf5, 0x21, 0x00


	//----- nvinfo : EIATTR_SPARSE_MMA_MASK
	.align		4
.L_71:
        /*0038*/ 	.byte	0x03, 0x50
        /*003a*/ 	.short	0x0000


	//----- nvinfo : EIATTR_MAXREG_COUNT
	.align		4
        /*003c*/ 	.byte	0x03, 0x1b
        /*003e*/ 	.short	0x00ff


	//----- nvinfo : EIATTR_MERCURY_ISA_VERSION
	.align		4
        /*0040*/ 	.byte	0x03, 0x5f
        /*0042*/ 	.short	0x0101


	//----- nvinfo : EIATTR_VRC_CTA_INIT_COUNT
	.align		4
        /*0044*/ 	.byte	0x02, 0x4a
	.zero		1
	.zero		1


	//----- nvinfo : EIATTR_EXIT_INSTR_OFFSETS
	.align		4
        /*0048*/ 	.byte	0x04, 0x1c
        /*004a*/ 	.short	(.L_73 - .L_72)


	//   ....[0]....
.L_72:
        /*004c*/ 	.word	0x000001c0


	//----- nvinfo : EIATTR_CBANK_PARAM_SIZE
	.align		4
.L_73:
        /*0050*/ 	.byte	0x03, 0x19
        /*0052*/ 	.short	0x0014


	//----- nvinfo : EIATTR_PARAM_CBANK
	.align		4
        /*0054*/ 	.byte	0x04, 0x0a
        /*0056*/ 	.short	(.L_75 - .L_74)
	.align		4
.L_74:
        /*0058*/ 	.word	index@(.nv.constant0._Z14squared_diff_3PiS_i)
        /*005c*/ 	.short	0x0380
        /*005e*/ 	.short	0x0014


	//----- nvinfo : EIATTR_SW_WAR
	.align		4
.L_75:
        /*0060*/ 	.byte	0x04, 0x36
        /*0062*/ 	.short	(.L_77 - .L_76)
.L_76:
        /*0064*/ 	.word	0x00000008
.L_77:


//--------------------- .nv.info._Z14squared_diff_2PiS_i --------------------------
	.section	.nv.info._Z14squared_diff_2PiS_i,"",@"SHT_CUDA_INFO"
	.sectionflags	@""
	.align	4


	//----- nvinfo : EIATTR_CUDA_API_VERSION
	.align		4
        /*0000*/ 	.byte	0x04, 0x37
        /*0002*/ 	.short	(.L_79 - .L_78)
.L_78:
        /*0004*/ 	.word	0x00000082


	//----- nvinfo : EIATTR_KPARAM_INFO
	.align		4
.L_79:
        /*0008*/ 	.byte	0x04, 0x17
        /*000a*/ 	.short	(.L_81 - .L_80)
.L_80:
        /*000c*/ 	.word	0x00000000
        /*0010*/ 	.short	0x0002
        /*0012*/ 	.short	0x0010
        /*0014*/ 	.byte	0x00, 0xf0, 0x11, 0x00


	//----- nvinfo : EIATTR_KPARAM_INFO
	.align		4
.L_81:
        /*0018*/ 	.byte	0x04, 0x17
        /*001a*/ 	.short	(.L_83 - .L_82)
.L_82:
        /*001c*/ 	.word	0x00000000
        /*0020*/ 	.short	0x0001
        /*0022*/ 	.short	0x0008
        /*0024*/ 	.byte	0x00, 0xf5, 0x21, 0x00


	//----- nvinfo : EIATTR_KPARAM_INFO
	.align		4
.L_83:
        /*0028*/ 	.byte	0x04, 0x17
        /*002a*/ 	.short	(.L_85 - .L_84)
.L_84:
        /*002c*/ 	.word	0x00000000
        /*0030*/ 	.short	0x0000
        /*0032*/ 	.short	0x0000
        /*0034*/ 	.byte	0x00, 0xf5, 0x21, 0x00


	//----- nvinfo : EIATTR_SPARSE_MMA_MASK
	.align		4
.L_85:
        /*0038*/ 	.byte	0x03, 0x50
        /*003a*/ 	.short	0x0000


	//----- nvinfo : EIATTR_MAXREG_COUNT
	.align		4
        /*003c*/ 	.byte	0x03, 0x1b
        /*003e*/ 	.short	0x00ff


	//----- nvinfo : EIATTR_MERCURY_ISA_VERSION
	.align		4
        /*0040*/ 	.byte	0x03, 0x5f
        /*0042*/ 	.short	0x0101


	//----- nvinfo : EIATTR_VRC_CTA_INIT_COUNT
	.align		4
        /*0044*/ 	.byte	0x02, 0x4a
	.zero		1
	.zero		1


	//----- nvinfo : EIATTR_EXIT_INSTR_OFFSETS
	.align		4
        /*0048*/ 	.byte	0x04, 0x1c
        /*004a*/ 	.short	(.L_87 - .L_86)


	//   ....[0]....
.L_86:
        /*004c*/ 	.word	0x00000100


	//----- nvinfo : EIATTR_CBANK_PARAM_SIZE
	.align		4
.L_87:
        /*0050*/ 	.byte	0x03, 0x19
        /*0052*/ 	.short	0x0014


	//----- nvinfo : EIATTR_PARAM_CBANK
	.align		4
        /*0054*/ 	.byte	0x04, 0x0a
        /*0056*/ 	.short	(.L_89 - .L_88)
	.align		4
.L_88:
        /*0058*/ 	.word	index@(.nv.constant0._Z14squared_diff_2PiS_i)
        /*005c*/ 	.short	0x0380
        /*005e*/ 	.short	0x0014


	//----- nvinfo : EIATTR_SW_WAR
	.align		4
.L_89:
        /*0060*/ 	.byte	0x04, 0x36
        /*0062*/ 	.short	(.L_91 - .L_90)
.L_90:
        /*0064*/ 	.word	0x00000008
.L_91:


//--------------------- .nv.info._Z14squared_diff_1PiS_i --------------------------
	.section	.nv.info._Z14squared_diff_1PiS_i,"",@"SHT_CUDA_INFO"
	.sectionflags	@""
	.align	4


	//----- nvinfo : EIATTR_CUDA_API_VERSION
	.align		4
        /*0000*/ 	.byte	0x04, 0x37
        /*0002*/ 	.short	(.L_93 - .L_92)
.L_92:
        /*0004*/ 	.word	0x00000082


	//----- nvinfo : EIATTR_KPARAM_INFO
	.align		4
.L_93:
        /*0008*/ 	.byte	0x04, 0x17
        /*000a*/ 	.short	(.L_95 - .L_94)
.L_94:
        /*000c*/ 	.word	0x00000000
        /*0010*/ 	.short	0x0002
        /*0012*/ 	.short	0x0010
        /*0014*/ 	.byte	0x00, 0xf0, 0x11, 0x00


	//----- nvinfo : EIATTR_KPARAM_INFO
	.align		4
.L_95:
        /*0018*/ 	.byte	0x04, 0x17
        /*001a*/ 	.short	(.L_97 - .L_96)
.L_96:
        /*001c*/ 	.word	0x00000000
        /*0020*/ 	.short	0x0001
        /*0022*/ 	.short	0x0008
        /*0024*/ 	.byte	0x00, 0xf5, 0x21, 0x00


	//----- nvinfo : EIATTR_KPARAM_INFO
	.align		4
.L_97:
        /*0028*/ 	.byte	0x04, 0x17
        /*002a*/ 	.short	(.L_99 - .L_98)
.L_98:
        /*002c*/ 	.word	0x00000000
        /*0030*/ 	.short	0x0000
        /*0032*/ 	.short	0x0000
        /*0034*/ 	.byte	0x00, 0xf5, 0x21, 0x00


	//----- nvinfo : EIATTR_SPARSE_MMA_MASK
	.align		4
.L_99:
        /*0038*/ 	.byte	0x03, 0x50
        /*003a*/ 	.short	0x0000


	//----- nvinfo : EIATTR_MAXREG_COUNT
	.align		4
        /*003c*/ 	.byte	0x03, 0x1b
        /*003e*/ 	.short	0x00ff


	//----- nvinfo : EIATTR_MERCURY_ISA_VERSION
	.align		4
        /*0040*/ 	.byte	0x03, 0x5f
        /*0042*/ 	.short	0x0101


	//----- nvinfo : EIATTR_VRC_CTA_INIT_COUNT
	.align		4
        /*0044*/ 	.byte	0x02, 0x4a
	.zero		1
	.zero		1


	//----- nvinfo : EIATTR_EXIT_INSTR_OFFSETS
	.align		4
        /*0048*/ 	.byte	0x04, 0x1c
        /*004a*/ 	.short	(.L_101 - .L_100)


	//   ....[0]....
.L_100:
        /*004c*/ 	.word	0x00000110


	//----- nvinfo : EIATTR_CBANK_PARAM_SIZE
	.align		4
.L_101:
        /*0050*/ 	.byte	0x03, 0x19
        /*0052*/ 	.short	0x0014


	//----- nvinfo : EIATTR_PARAM_CBANK
	.align		4
        /*0054*/ 	.byte	0x04, 0x0a
        /*0056*/ 	.short	(.L_103 - .L_102)
	.align		4
.L_102:
        /*0058*/ 	.word	index@(.nv.constant0._Z14squared_diff_1PiS_i)
        /*005c*/ 	.short	0x0380
        /*005e*/ 	.short	0x0014


	//----- nvinfo : EIATTR_SW_WAR
	.align		4
.L_103:
        /*0060*/ 	.byte	0x04, 0x36
        /*0062*/ 	.short	(.L_105 - .L_104)
.L_104:
        /*0064*/ 	.word	0x00000008
.L_105:


//--------------------- .nv.info._Z14squared_diff_0PiS_S_ --------------------------
	.section	.nv.info._Z14squared_diff_0PiS_S_,"",@"SHT_CUDA_INFO"
	.sectionflags	@""
	.align	4


	//----- nvinfo : EIATTR_CUDA_API_VERSION
	.align		4
        /*0000*/ 	.byte	0x04, 0x37
        /*0002*/ 	.short	(.L_107 - .L_106)
.L_106:
        /*0004*/ 	.word	0x00000082


	//----- nvinfo : EIATTR_KPARAM_INFO
	.align		4
.L_107:
        /*0008*/ 	.byte	0x04, 0x17
        /*000a*/ 	.short	(.L_109 - .L_108)
.L_108:
        /*000c*/ 	.word	0x00000000
        /*0010*/ 	.short	0x0002
        /*0012*/ 	.short	0x0010
        /*0014*/ 	.byte	0x00, 0xf5, 0x21, 0x00


	//----- nvinfo : EIATTR_KPARAM_INFO
	.align		4
.L_109:
        /*0018*/ 	.byte	0x04, 0x17
        /*001a*/ 	.short	(.L_111 - .L_110)
.L_110:
        /*001c*/ 	.word	0x00000000
        /*0020*/ 	.short	0x0001
        /*0022*/ 	.short	0x0008
        /*0024*/ 	.byte	0x00, 0xf5, 0x21, 0x00


	//----- nvinfo : EIATTR_KPARAM_INFO
	.align		4
.L_111:
        /*0028*/ 	.byte	0x04, 0x17
        /*002a*/ 	.short	(.L_113 - .L_112)
.L_112:
        /*002c*/ 	.word	0x00000000
        /*0030*/ 	.short	0x0000
        /*0032*/ 	.short	0x0000
        /*0034*/ 	.byte	0x00, 0xf5, 0x21, 0x00


	//----- nvinfo : EIATTR_SPARSE_MMA_MASK
	.align		4
.L_113:
        /*0038*/ 	.byte	0x03, 0x50
        /*003a*/ 	.short	0x0000


	//----- nvinfo : EIATTR_MAXREG_COUNT
	.align		4
        /*003c*/ 	.byte	0x03, 0x1b
        /*003e*/ 	.short	0x00ff


	//----- nvinfo : EIATTR_MERCURY_ISA_VERSION
	.align		4
        /*0040*/ 	.byte	0x03, 0x5f
        /*0042*/ 	.short	0x0101


	//----- nvinfo : EIATTR_VRC_CTA_INIT_COUNT
	.align		4
        /*0044*/ 	.byte	0x02, 0x4a
	.zero		1
	.zero		1


	//----- nvinfo : EIATTR_EXIT_INSTR_OFFSETS
	.align		4
        /*0048*/ 	.byte	0x04, 0x1c
        /*004a*/ 	.short	(.L_115 - .L_114)


	//   ....[0]....
.L_114:
        /*004c*/ 	.word	0x00000110


	//----- nvinfo : EIATTR_CBANK_PARAM_SIZE
	.align		4
.L_115:
        /*0050*/ 	.byte	0x03, 0x19
        /*0052*/ 	.short	0x0018


	//----- nvinfo : EIATTR_PARAM_CBANK
	.align		4
        /*0054*/ 	.byte	0x04, 0x0a
        /*0056*/ 	.short	(.L_117 - .L_116)
	.align		4
.L_116:
        /*0058*/ 	.word	index@(.nv.constant0._Z14squared_diff_0PiS_S_)
        /*005c*/ 	.short	0x0380
        /*005e*/ 	.short	0x0018


	//----- nvinfo : EIATTR_SW_WAR
	.align		4
.L_117:
        /*0060*/ 	.byte	0x04, 0x36
        /*0062*/ 	.short	(.L_119 - .L_118)
.L_118:
        /*0064*/ 	.word	0x00000008
.L_119:


//--------------------- .nv.callgraph             --------------------------
	.section	.nv.callgraph,"",@"SHT_CUDA_CALLGRAPH"
	.align	4
	.sectionentsize	8
	.align		4
        /*0000*/ 	.word	0x00000000
	.align		4
        /*0004*/ 	.word	0xffffffff
	.align		4
        /*0008*/ 	.word	0x00000000
	.align		4
        /*000c*/ 	.word	0xfffffffe
	.align		4
        /*0010*/ 	.word	0x00000000
	.align		4
        /*0014*/ 	.word	0xfffffffd
	.align		4
        /*0018*/ 	.word	0x00000000
	.align		4
        /*001c*/ 	.word	0xfffffffc


//--------------------- .text._Z9reductionPiS_i   --------------------------
	.section	.text._Z9reductionPiS_i,"ax",@progbits
	.align	128
        .global         _Z9reductionPiS_i
        .type           _Z9reductionPiS_i,@function
        .size           _Z9reductionPiS_i,(.L_x_8 - _Z9reductionPiS_i)
        .other          _Z9reductionPiS_i,@"STO_CUDA_ENTRY STV_DEFAULT"
_Z9reductionPiS_i:
.text._Z9reductionPiS_i:
[----:B------:R-:W-:Y:S01]  /*0000*/  LDC R1, c[0x0][0x37c] ;  /* 0x0000df00ff017b82 */ /* 0x000fe20000000800 */
[----:B------:R-:W0:Y:S01]  /*0010*/  S2R R0, SR_CTAID.X ;  /* 0x0000000000007919 */ /* 0x000e220000002500 */
[----:B------:R-:W1:Y:S01]  /*0020*/  LDCU UR4, c[0x0][0x360] ;  /* 0x00006c00ff0477ac */ /* 0x000e620008000800 */
[----:B------:R-:W-:Y:S01]  /*0030*/  IMAD.MOV.U32 R10, RZ, RZ, RZ ;  /* 0x000000ffff0a7224 */ /* 0x000fe200078e00ff */
[----:B------:R-:W2:Y:S01]  /*0040*/  S2R R2, SR_TID.X ;  /* 0x0000000000027919 */ /* 0x000ea20000002100 */
[----:B------:R-:W3:Y:S01]  /*0050*/  LDCU UR5, c[0x0][0x390] ;  /* 0x00007200ff0577ac */ /* 0x000ee20008000800 */
[----:B------:R-:W4:Y:S01]  /*0060*/  LDCU.64 UR6, c[0x0][0x358] ;  /* 0x00006b00ff0677ac */ /* 0x000f220008000a00 */
[----:B-1----:R-:W-:Y:S02]  /*0070*/  IMAD.U32 R8, RZ, RZ, UR4 ;  /* 0x00000004ff087e24 */ /* 0x002fe4000f8e00ff */
[----:B0-----:R-:W-:-:S04]  /*0080*/  IMAD R3, R0, UR4, RZ ;  /* 0x0000000400037c24 */ /* 0x001fc8000f8e02ff */
[----:B--2---:R-:W-:-:S05]  /*0090*/  IMAD R3, R3, 0x2, R2 ;  /* 0x0000000203037824 */ /* 0x004fca00078e0202 */
[C---:B------:R-:W-:Y:S02]  /*00a0*/  IADD3 R9, PT, PT, R3.reuse, R8, RZ ;  /* 0x0000000803097210 */ /* 0x040fe40007ffe0ff */
[----:B---3--:R-:W-:Y:S02]  /*00b0*/  ISETP.GE.AND P0, PT, R3, UR5, PT ;  /* 0x0000000503007c0c */ /* 0x008fe4000bf06270 */
[----:B------:R-:W-:-:S11]  /*00c0*/  ISETP.GE.U32.AND P1, PT, R9, UR5, PT ;  /* 0x0000000509007c0c */ /* 0x000fd6000bf26070 */
[----:B------:R-:W0:Y:S08]  /*00d0*/  @!P0 LDC.64 R4, c[0x0][0x380] ;  /* 0x0000e000ff048b82 */ /* 0x000e300000000a00 */
[----:B------:R-:W1:Y:S01]  /*00e0*/  @!P1 LDC.64 R6, c[0x0][0x380] ;  /* 0x0000e000ff069b82 */ /* 0x000e620000000a00 */
[----:B0-----:R-:W-:-:S04]  /*00f0*/  @!P0 IMAD.WIDE R4, R3, 0x4, R4 ;  /* 0x0000000403048825 */ /* 0x001fc800078e0204 */
[----:B------:R-:W-:Y:S02]  /*0100*/  IMAD.MOV.U32 R3, RZ, RZ, RZ ;  /* 0x000000ffff037224 */ /* 0x000fe400078e00ff */
[----:B-1----:R-:W-:-:S04]  /*0110*/  @!P1 IMAD.WIDE.U32 R6, R9, 0x4, R6 ;  /* 0x0000000409069825 */ /* 0x002fc800078e0006 */
[----:B----4-:R-:W2:Y:S04]  /*0120*/  @!P0 LDG.E R3, desc[UR6][R4.64] ;  /* 0x0000000604038981 */ /* 0x010ea8000c1e1900 */
[----:B------:R-:W2:Y:S01]  /*0130*/  @!P1 LDG.E R10, desc[UR6][R6.64] ;  /* 0x00000006060a9981 */ /* 0x000ea2000c1e1900 */
[----:B------:R-:W0:Y:S01]  /*0140*/  S2UR UR5, SR_CgaCtaId ;  /* 0x00000000000579c3 */ /* 0x000e220000008800 */
[----:B------:R-:W-:Y:S01]  /*0150*/  UMOV UR4, 0x400 ;  /* 0x0000040000047882 */ /* 0x000fe20000000000 */
[----:B------:R-:W-:Y:S02]  /*0160*/  ISETP.GE.U32.AND P1, PT, R8, 0x42, PT ;  /* 0x000000420800780c */ /* 0x000fe40003f26070 */
[----:B------:R-:W-:Y:S01]  /*0170*/  ISETP.GT.U32.AND P0, PT, R2, 0x1f, PT ;  /* 0x0000001f0200780c */ /* 0x000fe20003f04070 */
[----:B0-----:R-:W-:Y:S01]  /*0180*/  ULEA UR4, UR5, UR4, 0x18 ;  /* 0x0000000405047291 */ /* 0x001fe2000f8ec0ff */
[----:B--2---:R-:W-:-:S05]  /*0190*/  IADD3 R10, PT, PT, R10, R3, RZ ;  /* 0x000000030a0a7210 */ /* 0x004fca0007ffe0ff */
[----:B------:R-:W-:-:S05]  /*01a0*/  LEA R3, R2, UR4, 0x2 ;  /* 0x0000000402037c11 */ /* 0x000fca000f8e10ff */
[----:B------:R0:W-:Y:S01]  /*01b0*/  STS [R3], R10 ;  /* 0x0000000a03007388 */ /* 0x0001e20000000800 */
[----:B------:R-:W-:Y:S06]  /*01c0*/  BAR.SYNC.DEFER_BLOCKING 0x0 ;  /* 0x0000000000007b1d */ /* 0x000fec0000010000 */
[----:B------:R-:W-:Y:S05]  /*01d0*/  @!P1 BRA `(.L_x_0) ;  /* 0x00000000002c9947 */ /* 0x000fea0003800000 */
.L_x_1:
[----:B------:R-:W-:-:S04]  /*01e0*/  SHF.R.U32.HI R7, RZ, 0x1, R8 ;  /* 0x00000001ff077819 */ /* 0x000fc80000011608 */
[----:B------:R-:W-:-:S13]  /*01f0*/  ISETP.GE.U32.AND P1, PT, R2, R7, PT ;  /* 0x000000070200720c */ /* 0x000fda0003f26070 */
[----:B------:R-:W-:Y:S01]  /*0200*/  @!P1 IMAD R4, R7, 0x4, R3 ;  /* 0x0000000407049824 */ /* 0x000fe200078e0203 */
[----:B------:R-:W-:Y:S05]  /*0210*/  @!P1 LDS R5, [R3] ;  /* 0x0000000003059984 */ /* 0x000fea0000000800 */
[----:B------:R-:W1:Y:S02]  /*0220*/  @!P1 LDS R4, [R4] ;  /* 0x0000000004049984 */ /* 0x000e640000000800 */
[----:B-1----:R-:W-:-:S05]  /*0230*/  @!P1 IMAD.IADD R6, R4, 0x1, R5 ;  /* 0x0000000104069824 */ /* 0x002fca00078e0205 */
[----:B------:R1:W-:Y:S01]  /*0240*/  @!P1 STS [R3], R6 ;  /* 0x0000000603009388 */ /* 0x0003e20000000800 */
[----:B------:R-:W-:Y:S01]  /*0250*/  BAR.SYNC.DEFER_BLOCKING 0x0 ;  /* 0x0000000000007b1d */ /* 0x000fe20000010000 */
[----:B------:R-:W-:Y:S02]  /*0260*/  ISETP.GT.U32.AND P1, PT, R8, 0x83, PT ;  /* 0x000000830800780c */ /* 0x000fe40003f24070 */
[----:B------:R-:W-:-:S11]  /*0270*/  MOV R8, R7 ;  /* 0x0000000700087202 */ /* 0x000fd60000000f00 */
[----:B-1----:R-:W-:Y:S05]  /*0280*/  @P1 BRA `(.L_x_1) ;  /* 0xfffffffc00d41947 */ /* 0x002fea000383ffff */
.L_x_0:
[----:B------:R-:W-:Y:S05]  /*0290*/  @P0 EXIT ;  /* 0x000000000000094d */ /* 0x000fea0003800000 */
[----:B------:R-:W-:Y:S01]  /*02a0*/  LDS R4, [R3+0x80] ;  /* 0x0000800003047984 */ /* 0x000fe20000000800 */
[----:B------:R-:W-:-:S03]  /*02b0*/  ISETP.NE.AND P0, PT, R2, RZ, PT ;  /* 0x000000ff0200720c */ /* 0x000fc60003f05270 */
[----:B------:R-:W1:Y:S02]  /*02c0*/  LDS R5, [R3] ;  /* 0x0000000003057984 */ /* 0x000e640000000800 */
[----:B-1----:R-:W-:-:S05]  /*02d0*/  IMAD.IADD R4, R4, 0x1, R5 ;  /* 0x0000000104047824 */ /* 0x002fca00078e0205 */
[----:B------:R-:W-:Y:S04]  /*02e0*/  STS [R3], R4 ;  /* 0x0000000403007388 */ /* 0x000fe80000000800 */
[----:B------:R-:W-:Y:S04]  /*02f0*/  LDS R5, [R3+0x40] ;  /* 0x0000400003057984 */ /* 0x000fe80000000800 */
[----:B------:R-:W1:Y:S02]  /*0300*/  LDS R6, [R3] ;  /* 0x0000000003067984 */ /* 0x000e640000000800 */
[----:B-1----:R-:W-:-:S05]  /*0310*/  IADD3 R6, PT, PT, R5, R6, RZ ;  /* 0x0000000605067210 */ /* 0x002fca0007ffe0ff */
[----:B------:R-:W-:Y:S04]  /*0320*/  STS [R3], R6 ;  /* 0x0000000603007388 */ /* 0x000fe80000000800 */
[----:B------:R-:W-:Y:S04]  /*0330*/  LDS R5, [R3+0x20] ;  /* 0x0000200003057984 */ /* 0x000fe80000000800 */
[----:B------:R-:W1:Y:S02]  /*0340*/  LDS R8, [R3] ;  /* 0x0000000003087984 */ /* 0x000e640000000800 */
[----:B-1----:R-:W-:-:S05]  /*0350*/  IMAD.IADD R8, R5, 0x1, R8 ;  /* 0x0000000105087824 */ /* 0x002fca00078e0208 */
[----:B------:R-:W-:Y:S04]  /*0360*/  STS [R3], R8 ;  /* 0x0000000803007388 */ /* 0x000fe80000000800 */
[----:B------:R-:W-:Y:S04]  /*0370*/  LDS R5, [R3+0x10] ;  /* 0x0000100003057984 */ /* 0x000fe80000000800 */
[----:B0-----:R-:W0:Y:S02]  /*0380*/  LDS R10, [R3] ;  /* 0x00000000030a7984 */ /* 0x001e240000000800 */
[----:B0-----:R-:W-:-:S05]  /*0390*/  IADD3 R10, PT, PT, R5, R10, RZ ;  /* 0x0000000a050a7210 */ /* 0x001fca0007ffe0ff */
[----:B------:R-:W-:Y:S04]  /*03a0*/  STS [R3], R10 ;  /* 0x0000000a03007388 */ /* 0x000fe80000000800 */
[----:B------:R-:W-:Y:S04]  /*03b0*/  LDS R4, [R3+0x8] ;  /* 0x0000080003047984 */ /* 0x000fe80000000800 */
[----:B------:R-:W0:Y:S02]  /*03c0*/  LDS R5, [R3] ;  /* 0x0000000003057984 */ /* 0x000e240000000800 */
[----:B0-----:R-:W-:-:S05]  /*03d0*/  IMAD.IADD R4, R4, 0x1, R5 ;  /* 0x0000000104047824 */ /* 0x001fca00078e0205 */
[----:B------:R-:W-:Y:S04]  /*03e0*/  STS [R3], R4 ;  /* 0x0000000403007388 */ /* 0x000fe80000000800 */
[----:B------:R-:W-:Y:S04]  /*03f0*/  LDS R5, [R3+0x4] ;  /* 0x0000040003057984 */ /* 0x000fe80000000800 */
[----:B------:R-:W0:Y:S02]  /*0400*/  LDS R6, [R3] ;  /* 0x0000000003067984 */ /* 0x000e240000000800 */
[----:B0-----:R-:W-:-:S05]  /*0410*/  IADD3 R6, PT, PT, R5, R6, RZ ;  /* 0x0000000605067210 */ /* 0x001fca0007ffe0ff */
[----:B------:R0:W-:Y:S01]  /*0420*/  STS [R3], R6 ;  /* 0x0000000603007388 */ /* 0x0001e20000000800 */
[----:B------:R-:W-:Y:S05]  /*0430*/  @P0 EXIT ;  /* 0x000000000000094d */ /* 0x000fea0003800000 */
[----:B------:R-:W1:Y:S01]  /*0440*/  S2UR UR5, SR_CgaCtaId ;  /* 0x00000000000579c3 */ /* 0x000e620000008800 */
[----:B------:R-:W-:-:S07]  /*0450*/  UMOV UR4, 0x400 ;  /* 0x0000040000047882 */ /* 0x000fce0000000000 */
[----:B0-----:R-:W0:Y:S01]  /*0460*/  LDC.64 R2, c[0x0][0x388] ;  /* 0x0000e200ff027b82 */ /* 0x001e220000000a00 */
[----:B-1----:R-:W-:Y:S01]  /*0470*/  ULEA UR4, UR5, UR4, 0x18 ;  /* 0x0000000405047291 */ /* 0x002fe2000f8ec0ff */
[----:B0-----:R-:W-:-:S08]  /*0480*/  IMAD.WIDE.U32 R2, R0, 0x4, R2 ;  /* 0x0000000400027825 */ /* 0x001fd000078e0002 */
[----:B------:R-:W0:Y:S04]  /*0490*/  LDS R5, [UR4] ;  /* 0x00000004ff057984 */ /* 0x000e280008000800 */
[----:B0-----:R-:W-:Y:S01]  /*04a0*/  STG.E desc[UR6][R2.64], R5 ;  /* 0x0000000502007986 */ /* 0x001fe2000c101906 */
[----:B------:R-:W-:Y:S05]  /*04b0*/  EXIT ;  /* 0x000000000000794d */ /* 0x000fea0003800000 */
.L_x_2:
[----:B------:R-:W-:-:S00]  /*04c0*/  BRA `(.L_x_2) ;  /* 0xfffffffc00fc7947 */ /* 0x000fc0000383ffff */
[----:B------:R-:W-:-:S00]  /*04d0*/  NOP ;  /* 0x0000000000007918 */ /* 0x000fc00000000000 */
        /* <DEDUP_REMOVED lines=10> */
.L_x_8:


//--------------------- .text._Z14squared_diff_4PiS_i --------------------------
	.section	.text._Z14squared_diff_4PiS_i,"ax",@progbits
	.align	128
        .global         _Z14squared_diff_4PiS_i
        .type           _Z14squared_diff_4PiS_i,@function
        .size           _Z14squared_diff_4PiS_i,(.L_x_9 - _Z14squared_diff_4PiS_i)
        .other          _Z14squared_diff_4PiS_i,@"STO_CUDA_ENTRY STV_DEFAULT"
_Z14squared_diff_4PiS_i:
.text._Z14squared_diff_4PiS_i:
[----:B------:R-:W-:Y:S01]  /*0000*/  LDC R1, c[0x0][0x37c] ;  /* 0x0000df00ff017b82 */ /* 0x000fe20000000800 */
[----:B------:R-:W0:Y:S07]  /*0010*/  S2R R4, SR_TID.X ;  /* 0x0000000000047919 */ /* 0x000e2e0000002100 */
[----:B------:R-:W1:Y:S08]  /*0020*/  S2UR UR4, SR_CTAID.X ;  /* 0x00000000000479c3 */ /* 0x000e700000002500 */
[----:B------:R-:W1:Y:S08]  /*0030*/  LDC R0, c[0x0][0x360] ;  /* 0x0000d800ff007b82 */ /* 0x000e700000000800 */
[----:B------:R-:W2:Y:S01]  /*0040*/  LDC.64 R2, c[0x0][0x380] ;  /* 0x0000e000ff027b82 */ /* 0x000ea20000000a00 */
[----:B-1----:R-:W-:Y:S01]  /*0050*/  IMAD R5, R0, UR4, RZ ;  /* 0x0000000400057c24 */ /* 0x002fe2000f8e02ff */
[----:B------:R-:W1:Y:S04]  /*0060*/  LDCU.64 UR4, c[0x0][0x358] ;  /* 0x00006b00ff0477ac */ /* 0x000e680008000a00 */
[----:B0-----:R-:W-:-:S04]  /*0070*/  LEA R5, R5, R4, 0x2 ;  /* 0x0000000405057211 */ /* 0x001fc800078e10ff */
[----:B------:R-:W-:-:S04]  /*0080*/  SHF.L.U32 R21, R5, 0x1, RZ ;  /* 0x0000000105157819 */ /* 0x000fc800000006ff */
[C---:B------:R-:W-:Y:S01]  /*0090*/  IADD3 R23, PT, PT, R21.reuse, R0, RZ ;  /* 0x0000000015177210 */ /* 0x040fe20007ffe0ff */
[----:B--2---:R-:W-:-:S03]  /*00a0*/  IMAD.WIDE R20, R21, 0x4, R2 ;  /* 0x0000000415147825 */ /* 0x004fc600078e0202 */
[-C--:B------:R-:W-:Y:S02]  /*00b0*/  IADD3 R11, PT, PT, R23, R0.reuse, RZ ;  /* 0x00000000170b7210 */ /* 0x080fe40007ffe0ff */
[----:B------:R-:W-:Y:S01]  /*00c0*/  IADD3 R4, PT, PT, -R5, R23, RZ ;  /* 0x0000001705047210 */ /* 0x000fe20007ffe1ff */
[----:B-1----:R-:W2:Y:S01]  /*00d0*/  LDG.E R10, desc[UR4][R20.64] ;  /* 0x00000004140a7981 */ /* 0x002ea2000c1e1900 */
[----:B------:R-:W-:Y:S02]  /*00e0*/  IADD3 R7, PT, PT, R11, R0, RZ ;  /* 0x000000000b077210 */ /* 0x000fe40007ffe0ff */
[C---:B------:R-:W-:Y:S01]  /*00f0*/  IADD3 R17, PT, PT, R23.reuse, 0x1, RZ ;  /* 0x0000000117117810 */ /* 0x040fe20007ffe0ff */
[--C-:B------:R-:W-:Y:S01]  /*0100*/  IMAD.WIDE.U32 R22, R23, 0x4, R2.reuse ;  /* 0x0000000417167825 */ /* 0x100fe200078e0002 */
[----:B------:R-:W-:Y:S01]  /*0110*/  SHF.L.U32 R9, R4, 0x1, RZ ;  /* 0x0000000104097819 */ /* 0x000fe200000006ff */
[----:B------:R0:W2:Y:S01]  /*0120*/  LDG.E R19, desc[UR4][R20.64+0x4] ;  /* 0x0000040414137981 */ /* 0x0000a2000c1e1900 */
[----:B------:R-:W-:Y:S01]  /*0130*/  IADD3 R15, PT, PT, R7, 0x1, RZ ;  /* 0x00000001070f7810 */ /* 0x000fe20007ffe0ff */
[----:B------:R-:W-:-:S02]  /*0140*/  IMAD.WIDE.U32 R16, R17, 0x4, R2 ;  /* 0x0000000411107825 */ /* 0x000fc400078e0002 */
[----:B------:R1:W3:Y:S02]  /*0150*/  LDG.E R18, desc[UR4][R22.64] ;  /* 0x0000000416127981 */ /* 0x0002e4000c1e1900 */
[--C-:B------:R-:W-:Y:S02]  /*0160*/  IMAD.WIDE.U32 R12, R11, 0x4, R2.reuse ;  /* 0x000000040b0c7825 */ /* 0x100fe400078e0002 */
[----:B------:R-:W3:Y:S02]  /*0170*/  LDG.E R17, desc[UR4][R16.64] ;  /* 0x0000000410117981 */ /* 0x000ee4000c1e1900 */
[--C-:B------:R-:W-:Y:S02]  /*0180*/  IMAD.WIDE.U32 R8, R9, 0x4, R2.reuse ;  /* 0x0000000409087825 */ /* 0x100fe400078e0002 */
[----:B------:R-:W4:Y:S02]  /*0190*/  LDG.E R12, desc[UR4][R12.64] ;  /* 0x000000040c0c7981 */ /* 0x000f24000c1e1900 */
[----:B------:R-:W-:-:S02]  /*01a0*/  IMAD.WIDE.U32 R6, R7, 0x4, R2 ;  /* 0x0000000407067825 */ /* 0x000fc400078e0002 */
[----:B------:R-:W4:Y:S02]  /*01b0*/  LDG.E R9, desc[UR4][R8.64+0x4] ;  /* 0x0000040408097981 */ /* 0x000f24000c1e1900 */
[----:B------:R-:W-:Y:S02]  /*01c0*/  IMAD.WIDE.U32 R14, R15, 0x4, R2 ;  /* 0x000000040f0e7825 */ /* 0x000fe400078e0002 */
[----:B------:R-:W5:Y:S01]  /*01d0*/  LDG.E R6, desc[UR4][R6.64] ;  /* 0x0000000406067981 */ /* 0x000f62000c1e1900 */
[----:B------:R-:W2:Y:S03]  /*01e0*/  LDC.64 R2, c[0x0][0x388] ;  /* 0x0000e200ff027b82 */ /* 0x000ea60000000a00 */
[----:B------:R-:W5:Y:S01]  /*01f0*/  LDG.E R15, desc[UR4][R14.64] ;  /* 0x000000040e0f7981 */ /* 0x000f62000c1e1900 */
[----:B0-----:R-:W-:-:S04]  /*0200*/  IADD3 R21, PT, PT, -R5, R11, RZ ;  /* 0x0000000b05157210 */ /* 0x001fc80007ffe1ff */
[----:B-1----:R-:W-:Y:S02]  /*0210*/  IADD3 R23, PT, PT, R21, R0, RZ ;  /* 0x0000000015177210 */ /* 0x002fe40007ffe0ff */
[----:B--2---:R-:W-:Y:S01]  /*0220*/  IADD3 R19, PT, PT, R10, -R19, RZ ;  /* 0x800000130a137210 */ /* 0x004fe20007ffe0ff */
[----:B------:R-:W-:Y:S01]  /*0230*/  IMAD.WIDE R10, R5, 0x4, R2 ;  /* 0x00000004050a7825 */ /* 0x000fe200078e0202 */
[----:B---3--:R-:W-:-:S03]  /*0240*/  IADD3 R18, PT, PT, R18, -R17, RZ ;  /* 0x8000001112127210 */ /* 0x008fc60007ffe0ff */
[----:B------:R-:W-:Y:S02]  /*0250*/  IMAD R19, R19, R19, RZ ;  /* 0x0000001313137224 */ /* 0x000fe400078e02ff */
[----:B------:R-:W-:Y:S01]  /*0260*/  IMAD.WIDE.U32 R4, R4, 0x4, R2 ;  /* 0x0000000404047825 */ /* 0x000fe200078e0002 */
[----:B----4-:R-:W-:-:S03]  /*0270*/  IADD3 R20, PT, PT, R12, -R9, RZ ;  /* 0x800000090c147210 */ /* 0x010fc60007ffe0ff */
[----:B------:R-:W-:Y:S01]  /*0280*/  IMAD R9, R18, R18, RZ ;  /* 0x0000001212097224 */ /* 0x000fe200078e02ff */
[----:B-----5:R-:W-:Y:S01]  /*0290*/  IADD3 R0, PT, PT, R6, -R15, RZ ;  /* 0x8000000f06007210 */ /* 0x020fe20007ffe0ff */
[--C-:B------:R-:W-:Y:S01]  /*02a0*/  IMAD.WIDE.U32 R6, R21, 0x4, R2.reuse ;  /* 0x0000000415067825 */ /* 0x100fe200078e0002 */
[----:B------:R-:W-:Y:S03]  /*02b0*/  STG.E desc[UR4][R10.64], R19 ;  /* 0x000000130a007986 */ /* 0x000fe6000c101904 */
[----:B------:R-:W-:Y:S02]  /*02c0*/  IMAD R13, R20, R20, RZ ;  /* 0x00000014140d7224 */ /* 0x000fe400078e02ff */
[----:B------:R-:W-:Y:S01]  /*02d0*/  IMAD.WIDE.U32 R2, R23, 0x4, R2 ;  /* 0x0000000417027825 */ /* 0x000fe200078e0002 */
[----:B------:R-:W-:Y:S03]  /*02e0*/  STG.E desc[UR4][R4.64], R9 ;  /* 0x0000000904007986 */ /* 0x000fe6000c101904 */
[----:B------:R-:W-:Y:S01]  /*02f0*/  IMAD R15, R0, R0, RZ ;  /* 0x00000000000f7224 */ /* 0x000fe200078e02ff */
[----:B------:R-:W-:Y:S04]  /*0300*/  STG.E desc[UR4][R6.64], R13 ;  /* 0x0000000d06007986 */ /* 0x000fe8000c101904 */
[----:B------:R-:W-:Y:S01]  /*0310*/  STG.E desc[UR4][R2.64], R15 ;  /* 0x0000000f02007986 */ /* 0x000fe2000c101904 */
[----:B------:R-:W-:Y:S05]  /*0320*/  EXIT ;  /* 0x000000000000794d */ /* 0x000fea0003800000 */
.L_x_3:
        /* <DEDUP_REMOVED lines=13> */
.L_x_9:


//--------------------- .text._Z14squared_diff_3PiS_i --------------------------
	.section	.text._Z14squared_diff_3PiS_i,"ax",@progbits
	.align	128
        .global         _Z14squared_diff_3PiS_i
        .type           _Z14squared_diff_3PiS_i,@function
        .size           _Z14squared_diff_3PiS_i,(.L_x_10 - _Z14squared_diff_3PiS_i)
        .other          _Z14squared_diff_3PiS_i,@"STO_CUDA_ENTRY STV_DEFAULT"
_Z14squared_diff_3PiS_i:
.text._Z14squared_diff_3PiS_i:
        /* <DEDUP_REMOVED lines=11> */
[C---:B------:R-:W-:Y:S01]  /*00b0*/  IADD3 R11, PT, PT, R8.reuse, 0x1, RZ ;  /* 0x00000001080b7810 */ /* 0x040fe20007ffe0ff */
[--C-:B------:R-:W-:Y:S01]  /*00c0*/  IMAD.WIDE.U32 R4, R8, 0x4, R6.reuse ;  /* 0x0000000408047825 */ /* 0x100fe200078e0006 */
[----:B-1----:R-:W2:Y:S03]  /*00d0*/  LDG.E R0, desc[UR4][R2.64] ;  /* 0x0000000402007981 */ /* 0x002ea6000c1e1900 */
[----:B------:R-:W-:Y:S01]  /*00e0*/  IMAD.WIDE.U32 R6, R11, 0x4, R6 ;  /* 0x000000040b067825 */ /* 0x000fe200078e0006 */
[----:B------:R-:W2:Y:S01]  /*00f0*/  LDG.E R13, desc[UR4][R2.64+0x4] ;  /* 0x00000404020d7981 */ /* 0x000ea2000c1e1900 */
[----:B------:R-:W0:Y:S03]  /*0100*/  LDC.64 R10, c[0x0][0x388] ;  /* 0x0000e200ff0a7b82 */ /* 0x000e260000000a00 */
[----:B------:R-:W3:Y:S04]  /*0110*/  LDG.E R4, desc[UR4][R4.64] ;  /* 0x0000000404047981 */ /* 0x000ee8000c1e1900 */
[----:B------:R-:W3:Y:S01]  /*0120*/  LDG.E R7, desc[UR4][R6.64] ;  /* 0x0000000406077981 */ /* 0x000ee2000c1e1900 */
[C---:B------:R-:W-:Y:S01]  /*0130*/  IADD3 R15, PT, PT, -R9.reuse, R8, RZ ;  /* 0x00000008090f7210 */ /* 0x040fe20007ffe1ff */
[----:B0-----:R-:W-:-:S04]  /*0140*/  IMAD.WIDE R8, R9, 0x4, R10 ;  /* 0x0000000409087825 */ /* 0x001fc800078e020a */
[----:B------:R-:W-:Y:S01]  /*0150*/  IMAD.WIDE.U32 R10, R15, 0x4, R10 ;  /* 0x000000040f0a7825 */ /* 0x000fe200078e000a */
[----:B--2---:R-:W-:Y:S02]  /*0160*/  IADD3 R0, PT, PT, R0, -R13, RZ ;  /* 0x8000000d00007210 */ /* 0x004fe40007ffe0ff */
[----:B---3--:R-:W-:-:S03]  /*0170*/  IADD3 R12, PT, PT, R4, -R7, RZ ;  /* 0x80000007040c7210 */ /* 0x008fc60007ffe0ff */
[----:B------:R-:W-:Y:S02]  /*0180*/  IMAD R13, R0, R0, RZ ;  /* 0x00000000000d7224 */ /* 0x000fe400078e02ff */
[----:B------:R-:W-:-:S03]  /*0190*/  IMAD R15, R12, R12, RZ ;  /* 0x0000000c0c0f7224 */ /* 0x000fc600078e02ff */
[----:B------:R-:W-:Y:S04]  /*01a0*/  STG.E desc[UR4][R8.64], R13 ;  /* 0x0000000d08007986 */ /* 0x000fe8000c101904 */
[----:B------:R-:W-:Y:S01]  /*01b0*/  STG.E desc[UR4][R10.64], R15 ;  /* 0x0000000f0a007986 */ /* 0x000fe2000c101904 */
[----:B------:R-:W-:Y:S05]  /*01c0*/  EXIT ;  /* 0x000000000000794d */ /* 0x000fea0003800000 */
.L_x_4:
        /* <DEDUP_REMOVED lines=11> */
.L_x_10:


//--------------------- .text._Z14squared_diff_2PiS_i --------------------------
	.section	.text._Z14squared_diff_2PiS_i,"ax",@progbits
	.align	128
        .global         _Z14squared_diff_2PiS_i
        .type           _Z14squared_diff_2PiS_i,@function
        .size           _Z14squared_diff_2PiS_i,(.L_x_11 - _Z14squared_diff_2PiS_i)
        .other          _Z14squared_diff_2PiS_i,@"STO_CUDA_ENTRY STV_DEFAULT"
_Z14squared_diff_2PiS_i:
.text._Z14squared_diff_2PiS_i:
[----:B------:R-:W-:Y:S01]  /*0000*/  LDC R1, c[0x0][0x37c] ;  /* 0x0000df00ff017b82 */ /* 0x000fe20000000800 */
[----:B------:R-:W0:Y:S07]  /*0010*/  S2R R0, SR_TID.X ;  /* 0x0000000000007919 */ /* 0x000e2e0000002100 */
[----:B------:R-:W0:Y:S01]  /*0020*/  S2UR UR6, SR_CTAID.X ;  /* 0x00000000000679c3 */ /* 0x000e220000002500 */
[----:B------:R-:W1:Y:S07]  /*0030*/  LDCU.64 UR4, c[0x0][0x358] ;  /* 0x00006b00ff0477ac */ /* 0x000e6e0008000a00 */
[----:B------:R-:W0:Y:S08]  /*0040*/  LDC R7, c[0x0][0x360] ;  /* 0x0000d800ff077b82 */ /* 0x000e300000000800 */
[----:B------:R-:W2:Y:S01]  /*0050*/  LDC.64 R2, c[0x0][0x380] ;  /* 0x0000e000ff027b82 */ /* 0x000ea20000000a00 */
[----:B0-----:R-:W-:-:S05]  /*0060*/  IMAD R7, R7, UR6, R0 ;  /* 0x0000000607077c24 */ /* 0x001fca000f8e0200 */
[----:B------:R-:W-:-:S05]  /*0070*/  SHF.L.U32 R5, R7, 0x1, RZ ;  /* 0x0000000107057819 */ /* 0x000fca00000006ff */
[----:B--2---:R-:W-:Y:S02]  /*0080*/  IMAD.WIDE R2, R5, 0x4, R2 ;  /* 0x0000000405027825 */ /* 0x004fe400078e0202 */
[----:B------:R-:W0:Y:S03]  /*0090*/  LDC.64 R4, c[0x0][0x388] ;  /* 0x0000e200ff047b82 */ /* 0x000e260000000a00 */
[----:B-1----:R-:W2:Y:S04]  /*00a0*/  LDG.E R0, desc[UR4][R2.64] ;  /* 0x0000000402007981 */ /* 0x002ea8000c1e1900 */
[----:B------:R-:W2:Y:S01]  /*00b0*/  LDG.E R9, desc[UR4][R2.64+0x4] ;  /* 0x0000040402097981 */ /* 0x000ea2000c1e1900 */
[----:B0-----:R-:W-:Y:S01]  /*00c0*/  IMAD.WIDE R4, R7, 0x4, R4 ;  /* 0x0000000407047825 */ /* 0x001fe200078e0204 */
[----:B--2---:R-:W-:-:S05]  /*00d0*/  IADD3 R0, PT, PT, R0, -R9, RZ ;  /* 0x8000000900007210 */ /* 0x004fca0007ffe0ff */
[----:B------:R-:W-:-:S05]  /*00e0*/  IMAD R7, R0, R0, RZ ;  /* 0x0000000000077224 */ /* 0x000fca00078e02ff */
[----:B------:R-:W-:Y:S01]  /*00f0*/  STG.E desc[UR4][R4.64], R7 ;  /* 0x0000000704007986 */ /* 0x000fe2000c101904 */
[----:B------:R-:W-:Y:S05]  /*0100*/  EXIT ;  /* 0x000000000000794d */ /* 0x000fea0003800000 */
.L_x_5:
        /* <DEDUP_REMOVED lines=15> */
.L_x_11:


//--------------------- .text._Z14squared_diff_1PiS_i --------------------------
	.section	.text._Z14squared_diff_1PiS_i,"ax",@progbits
	.align	128
        .global         _Z14squared_diff_1PiS_i
        .type           _Z14squared_diff_1PiS_i,@function
        .size           _Z14squared_diff_1PiS_i,(.L_x_12 - _Z14squared_diff_1PiS_i)
        .other          _Z14squared_diff_1PiS_i,@"STO_CUDA_ENTRY STV_DEFAULT"
_Z14squared_diff_1PiS_i:
.text._Z14squared_diff_1PiS_i:
[----:B------:R-:W-:Y:S01]  /*0000*/  LDC R1, c[0x0][0x37c] ;  /* 0x0000df00ff017b82 */ /* 0x000fe20000000800 */
[----:B------:R-:W0:Y:S07]  /*0010*/  S2R R0, SR_TID.X ;  /* 0x0000000000007919 */ /* 0x000e2e0000002100 */
[----:B------:R-:W0:Y:S01]  /*0020*/  S2UR UR6, SR_CTAID.X ;  /* 0x00000000000679c3 */ /* 0x000e220000002500 */
[----:B------:R-:W1:Y:S07]  /*0030*/  LDCU.64 UR4, c[0x0][0x358] ;  /* 0x00006b00ff0477ac */ /* 0x000e6e0008000a00 */
[----:B------:R-:W0:Y:S08]  /*0040*/  LDC R9, c[0x0][0x360] ;  /* 0x0000d800ff097b82 */ /* 0x000e300000000800 */
[----:B------:R-:W2:Y:S08]  /*0050*/  LDC.64 R2, c[0x0][0x380] ;  /* 0x0000e000ff027b82 */ /* 0x000eb00000000a00 */
[----:B------:R-:W3:Y:S01]  /*0060*/  LDC R5, c[0x0][0x390] ;  /* 0x0000e400ff057b82 */ /* 0x000ee20000000800 */
[----:B0-----:R-:W-:-:S07]  /*0070*/  IMAD R9, R9, UR6, R0 ;  /* 0x0000000609097c24 */ /* 0x001fce000f8e0200 */
[----:B------:R-:W0:Y:S01]  /*0080*/  LDC.64 R6, c[0x0][0x388] ;  /* 0x0000e200ff067b82 */ /* 0x000e220000000a00 */
[----:B--2---:R-:W-:-:S04]  /*0090*/  IMAD.WIDE R2, R9, 0x4, R2 ;  /* 0x0000000409027825 */ /* 0x004fc800078e0202 */
[----:B---3--:R-:W-:Y:S02]  /*00a0*/  IMAD.WIDE R4, R5, 0x4, R2 ;  /* 0x0000000405047825 */ /* 0x008fe400078e0202 */
[----:B-1----:R-:W2:Y:S04]  /*00b0*/  LDG.E R2, desc[UR4][R2.64] ;  /* 0x0000000402027981 */ /* 0x002ea8000c1e1900 */
[----:B------:R-:W2:Y:S01]  /*00c0*/  LDG.E R5, desc[UR4][R4.64] ;  /* 0x0000000404057981 */ /* 0x000ea2000c1e1900 */
[----:B0-----:R-:W-:Y:S01]  /*00d0*/  IMAD.WIDE R6, R9, 0x4, R6 ;  /* 0x0000000409067825 */ /* 0x001fe200078e0206 */
[----:B--2---:R-:W-:-:S05]  /*00e0*/  IADD3 R0, PT, PT, R2, -R5, RZ ;  /* 0x8000000502007210 */ /* 0x004fca0007ffe0ff */
[----:B------:R-:W-:-:S05]  /*00f0*/  IMAD R9, R0, R0, RZ ;  /* 0x0000000000097224 */ /* 0x000fca00078e02ff */
[----:B------:R-:W-:Y:S01]  /*0100*/  STG.E desc[UR4][R6.64], R9 ;  /* 0x0000000906007986 */ /* 0x000fe2000c101904 */
[----:B------:R-:W-:Y:S05]  /*0110*/  EXIT ;  /* 0x000000000000794d */ /* 0x000fea0003800000 */
.L_x_6:
        /* <DEDUP_REMOVED lines=14> */
.L_x_12:


//--------------------- .text._Z14squared_diff_0PiS_S_ --------------------------
	.section	.text._Z14squared_diff_0PiS_S_,"ax",@progbits
	.align	128
        .global         _Z14squared_diff_0PiS_S_
        .type           _Z14squared_diff_0PiS_S_,@function
        .size           _Z14squared_diff_0PiS_S_,(.L_x_13 - _Z14squared_diff_0PiS_S_)
        .other          _Z14squared_diff_0PiS_S_,@"STO_CUDA_ENTRY STV_DEFAULT"
_Z14squared_diff_0PiS_S_:
.text._Z14squared_diff_0PiS_S_:
[----:B------:R-:W-:Y:S01]  /*0000*/  LDC R1, c[0x0][0x37c] ;  /* 0x0000df00ff017b82 */ /* 0x000fe20000000800 */
[----:B------:R-:W0:Y:S07]  /*0010*/  S2R R0, SR_TID.X ;  /* 0x0000000000007919 */ /* 0x000e2e0000002100 */
[----:B------:R-:W0:Y:S01]  /*0020*/  S2UR UR6, SR_CTAID.X ;  /* 0x00000000000679c3 */ /* 0x000e220000002500 */
[----:B------:R-:W1:Y:S07]  /*0030*/  LDCU.64 UR4, c[0x0][0x358] ;  /* 0x00006b00ff0477ac */ /* 0x000e6e0008000a00 */
[----:B------:R-:W0:Y:S08]  /*0040*/  LDC R9, c[0x0][0x360] ;  /* 0x0000d800ff097b82 */ /* 0x000e300000000800 */
[----:B------:R-:W2:Y:S08]  /*0050*/  LDC.64 R2, c[0x0][0x380] ;  /* 0x0000e000ff027b82 */ /* 0x000eb00000000a00 */
[----:B------:R-:W3:Y:S01]  /*0060*/  LDC.64 R4, c[0x0][0x388] ;  /* 0x0000e200ff047b82 */ /* 0x000ee20000000a00 */
[----:B0-----:R-:W-:-:S07]  /*0070*/  IMAD R9, R9, UR6, R0 ;  /* 0x0000000609097c24 */ /* 0x001fce000f8e0200 */
[----:B------:R-:W0:Y:S01]  /*0080*/  LDC.64 R6, c[0x0][0x390] ;  /* 0x0000e400ff067b82 */ /* 0x000e220000000a00 */
[----:B--2---:R-:W-:-:S06]  /*0090*/  IMAD.WIDE R2, R9, 0x4, R2 ;  /* 0x0000000409027825 */ /* 0x004fcc00078e0202 */
[----:B-1----:R-:W2:Y:S01]  /*00a0*/  LDG.E R2, desc[UR4][R2.64] ;  /* 0x0000000402027981 */ /* 0x002ea2000c1e1900 */
[----:B---3--:R-:W-:-:S06]  /*00b0*/  IMAD.WIDE R4, R9, 0x4, R4 ;  /* 0x0000000409047825 */ /* 0x008fcc00078e0204 */
[----:B------:R-:W2:Y:S01]  /*00c0*/  LDG.E R5, desc[UR4][R4.64] ;  /* 0x0000000404057981 */ /* 0x000ea2000c1e1900 */
[----:B0-----:R-:W-:Y:S01]  /*00d0*/  IMAD.WIDE R6, R9, 0x4, R6 ;  /* 0x0000000409067825 */ /* 0x001fe200078e0206 */
[----:B--2---:R-:W-:-:S05]  /*00e0*/  IADD3 R0, PT, PT, R2, -R5, RZ ;  /* 0x8000000502007210 */ /* 0x004fca0007ffe0ff */
[----:B------:R-:W-:-:S05]  /*00f0*/  IMAD R9, R0, R0, RZ ;  /* 0x0000000000097224 */ /* 0x000fca00078e02ff */
[----:B------:R-:W-:Y:S01]  /*0100*/  STG.E desc[UR4][R6.64], R9 ;  /* 0x0000000906007986 */ /* 0x000fe2000c101904 */
[----:B------:R-:W-:Y:S05]  /*0110*/  EXIT ;  /* 0x000000000000794d */ /* 0x000fea0003800000 */
.L_x_7:
        /* <DEDUP_REMOVED lines=14> */
.L_x_13:


//--------------------- .nv.shared._Z9reductionPiS_i --------------------------
	.section	.nv.shared._Z9reductionPiS_i,"aw",@nobits
	.sectionflags	@""
	.align	16
	.zero		1024


//--------------------- .nv.shared.reserved.0     --------------------------
	.section	.nv.shared.reserved.0,"aw",@nobits
	.weak		__nv_reservedSMEM_offset_0_alias
	.size		__nv_reservedSMEM_offset_0_alias, 0, 64
	.other		__nv_reservedSMEM_offset_0_alias,@"STO_CUDA_RESERVED_SHARED STV_DEFAULT"
__nv_reservedSMEM_offset_0_alias:
	.zero		0
	.zero		64


//--------------------- .nv.shared._Z14squared_diff_4PiS_i --------------------------
	.section	.nv.shared._Z14squared_diff_4PiS_i,"aw",@nobits
	.sectionflags	@""
	.align	16
	.zero		1024


//--------------------- .nv.shared._Z14squared_diff_3PiS_i --------------------------
	.section	.nv.shared._Z14squared_diff_3PiS_i,"aw",@nobits
	.sectionflags	@""
	.align	16
	.zero		1024


//--------------------- .nv.shared._Z14squared_diff_2PiS_i --------------------------
	.section	.nv.shared._Z14squared_diff_2PiS_i,"aw",@nobits
	.sectionflags	@""
	.align	16
	.zero		1024


//--------------------- .nv.shared._Z14squared_diff_1PiS_i --------------------------
	.section	.nv.shared._Z14squared_diff_1PiS_i,"aw",@nobits
	.sectionflags	@""
	.align	16
	.zero		1024


//--------------------- .nv.shared._Z14squared_diff_0PiS_S_ --------------------------
	.section	.nv.shared._Z14squared_diff_0PiS_S_,"aw",@nobits
	.sectionflags	@""
	.align	16
	.zero		1024


//--------------------- .nv.constant0._Z9reductionPiS_i --------------------------
	.section	.nv.constant0._Z9reductionPiS_i,"a",@progbits
	.sectionflags	@""
	.align	4
.nv.constant0._Z9reductionPiS_i:
	.zero		916


//--------------------- .nv.constant0._Z14squared_diff_4PiS_i --------------------------
	.section	.nv.constant0._Z14squared_diff_4PiS_i,"a",@progbits
	.sectionflags	@""
	.align	4
.nv.constant0._Z14squared_diff_4PiS_i:
	.zero		916


//--------------------- .nv.constant0._Z14squared_diff_3PiS_i --------------------------
	.section	.nv.constant0._Z14squared_diff_3PiS_i,"a",@progbits
	.sectionflags	@""
	.align	4
.nv.constant0._Z14squared_diff_3PiS_i:
	.zero		916


//--------------------- .nv.constant0._Z14squared_diff_2PiS_i --------------------------
	.section	.nv.constant0._Z14squared_diff_2PiS_i,"a",@progbits
	.sectionflags	@""
	.align	4
.nv.constant0._Z14squared_diff_2PiS_i:
	.zero		916


//--------------------- .nv.constant0._Z14squared_diff_1PiS_i --------------------------
	.section	.nv.constant0._Z14squared_diff_1PiS_i,"a",@progbits
	.sectionflags	@""
	.align	4
.nv.constant0._Z14squared_diff_1PiS_i:
	.zero		916


//--------------------- .nv.constant0._Z14squared_diff_0PiS_S_ --------------------------
	.section	.nv.constant0._Z14squared_diff_0PiS_S_,"a",@progbits
	.sectionflags	@""
	.align	4
.nv.constant0._Z14squared_diff_0PiS_S_:
	.zero		920


//--------------------- SYMBOLS --------------------------

	.type		.nv.reservedSmem.offset0,@object
	.size		.nv.reservedSmem.offset0,0x4
	.type		.nv.reservedSmem.cap,@object
	.size		.nv.reservedSmem.cap,0x4
